//
// Generated by NVIDIA NVVM Compiler
//
// Compiler Build ID: CL-36424714
// Cuda compilation tools, release 13.0, V13.0.88
// Based on NVVM 20.0.0
//

.version 9.0
.target sm_100
.address_size 64

	// .globl	_Z7A_add_BPiS_S_

.visible .entry _Z7A_add_BPiS_S_(
	.param .u64 .ptr .align 1 _Z7A_add_BPiS_S__param_0,
	.param .u64 .ptr .align 1 _Z7A_add_BPiS_S__param_1,
	.param .u64 .ptr .align 1 _Z7A_add_BPiS_S__param_2
)
{
	.reg .b32 	%r<8>;
	.reg .b64 	%rd<11>;

	ld.param.u64 	%rd1, [_Z7A_add_BPiS_S__param_0];
	ld.param.u64 	%rd2, [_Z7A_add_BPiS_S__param_1];
	ld.param.u64 	%rd3, [_Z7A_add_BPiS_S__param_2];
	cvta.to.global.u64 	%rd4, %rd3;
	cvta.to.global.u64 	%rd5, %rd2;
	cvta.to.global.u64 	%rd6, %rd1;
	mov.u32 	%r1, %ctaid.x;
	shl.b32 	%r2, %r1, 2;
	mov.u32 	%r3, %tid.x;
	add.s32 	%r4, %r2, %r3;
	mul.wide.s32 	%rd7, %r4, 4;
	add.s64 	%rd8, %rd6, %rd7;
	ld.global.u32 	%r5, [%rd8];
	add.s64 	%rd9, %rd5, %rd7;
	ld.global.u32 	%r6, [%rd9];
	add.s32 	%r7, %r6, %r5;
	add.s64 	%rd10, %rd4, %rd7;
	st.global.u32 	[%rd10], %r7;
	ret;

}


// ===== COMPILED SASS (sm_100) =====

	.target	sm_100

	.elftype	@"ET_EXEC"


//--------------------- .note.nv.tkinfo           --------------------------
	.section	.note.nv.tkinfo,"",@"SHT_NOTE"
	.sectionflags	@"SHF_NOTE_NV_TKINFO"
	.tkinfo
        /*0018*/ 	.word	0x00000002
        /*0030*/ 	.string	""
        /*0030*/ 	.string	"ptxas"
        /*0030*/ 	.string	"Cuda compilation tools, release 13.0, V13.0.88"
        /*0030*/ 	.string	"Build cuda_13.0.r13.0/compiler.36424714_0"
        /*0030*/ 	.string	"-arch sm_100 -m 64 "



//--------------------- .note.nv.cuinfo           --------------------------
	.section	.note.nv.cuinfo,"",@"SHT_NOTE"
	.sectionflags	@"SHF_NOTE_NV_CUINFO"
        /*0018*/ 	.short	0x0002
        /*001a*/ 	.short	0x0064
        /*001c*/ 	.short	0x0082
	.zero		2


//--------------------- .nv.info                  --------------------------
	.section	.nv.info,"",@"SHT_CUDA_INFO"
	.align	4


	//----- nvinfo : EIATTR_REGCOUNT
	.align		4
        /*0000*/ 	.byte	0x04, 0x2f
        /*0002*/ 	.short	(.L_1 - .L_0)
	.align		4
.L_0:
        /*0004*/ 	.word	index@(_Z7A_add_BPiS_S_)
        /*0008*/ 	.word	0x0000000c


	//----- nvinfo : EIATTR_FRAME_SIZE
	.align		4
.L_1:
        /*000c*/ 	.byte	0x04, 0x11
        /*000e*/ 	.short	(.L_3 - .L_2)
	.align		4
.L_2:
        /*0010*/ 	.word	index@(_Z7A_add_BPiS_S_)
        /*0014*/ 	.word	0x00000000


	//----- nvinfo : EIATTR_MIN_STACK_SIZE
	.align		4
.L_3:
        /*0018*/ 	.byte	0x04, 0x12
        /*001a*/ 	.short	(.L_5 - .L_4)
	.align		4
.L_4:
        /*001c*/ 	.word	index@(_Z7A_add_BPiS_S_)
        /*0020*/ 	.word	0x00000000
.L_5:


//--------------------- .nv.compat                --------------------------
	.section	.nv.compat,"",@"SHT_CUDA_COMPAT_INFO"
	.align	4
        /*0000*/ 	.byte	0x02, 0x09, 0x00, 0x00, 0x02, 0x02, 0x01, 0x00, 0x02, 0x05, 0x05, 0x00, 0x03, 0x07, 0x01, 0x01
        /*0010*/ 	.byte	0x02, 0x03, 0x00, 0x00, 0x02, 0x06, 0x01, 0x00, 0x04, 0x0b, 0x08, 0x00, 0x09, 0x00, 0x00, 0x00
        /*0020*/ 	.byte	0x00, 0x00, 0x00, 0x00


//--------------------- .nv.info._Z7A_add_BPiS_S_ --------------------------
	.section	.nv.info._Z7A_add_BPiS_S_,"",@"SHT_CUDA_INFO"
	.sectionflags	@""
	.align	4


	//----- nvinfo : EIATTR_CUDA_API_VERSION
	.align		4
        /*0000*/ 	.byte	0x04, 0x37
        /*0002*/ 	.short	(.L_7 - .L_6)
.L_6:
        /*0004*/ 	.word	0x00000082


	//----- nvinfo : EIATTR_KPARAM_INFO
	.align		4
.L_7:
        /*0008*/ 	.byte	0x04, 0x17
        /*000a*/ 	.short	(.L_9 - .L_8)
.L_8:
        /*000c*/ 	.word	0x00000000
        /*0010*/ 	.short	0x0002
        /*0012*/ 	.short	0x0010
        /*0014*/ 	.byte	0x00, 0xf5, 0x21, 0x00


	//----- nvinfo : EIATTR_KPARAM_INFO
	.align		4
.L_9:
        /*0018*/ 	.byte	0x04, 0x17
        /*001a*/ 	.short	(.L_11 - .L_10)
.L_10:
        /*001c*/ 	.word	0x00000000
        /*0020*/ 	.short	0x0001
        /*0022*/ 	.short	0x0008
        /*0024*/ 	.byte	0x00, 0xf5, 0x21, 0x00


	//----- nvinfo : EIATTR_KPARAM_INFO
	.align		4
.L_11:
        /*0028*/ 	.byte	0x04, 0x17
        /*002a*/ 	.short	(.L_13 - .L_12)
.L_12:
        /*002c*/ 	.word	0x00000000
        /*0030*/ 	.short	0x0000
        /*0032*/ 	.short	0x0000
        /*0034*/ 	.byte	0x00, 0xf5, 0x21, 0x00


	//----- nvinfo : EIATTR_SPARSE_MMA_MASK
	.align		4
.L_13:
        /*0038*/ 	.byte	0x03, 0x50
        /*003a*/ 	.short	0x0000


	//----- nvinfo : EIATTR_MAXREG_COUNT
	.align		4
        /*003c*/ 	.byte	0x03, 0x1b
        /*003e*/ 	.short	0x00ff


	//----- nvinfo : EIATTR_MERCURY_ISA_VERSION
	.align		4
        /*0040*/ 	.byte	0x03, 0x5f
        /*0042*/ 	.short	0x0101


	//----- nvinfo : EIATTR_VRC_CTA_INIT_COUNT
	.align		4
        /*0044*/ 	.byte	0x02, 0x4a
	.zero		1
	.zero		1


	//----- nvinfo : EIATTR_EXIT_INSTR_OFFSETS
	.align		4
        /*0048*/ 	.byte	0x04, 0x1c
        /*004a*/ 	.short	(.L_15 - .L_14)


	//   ....[0]....
.L_14:
        /*004c*/ 	.word	0x000000f0


	//----- nvinfo : EIATTR_CBANK_PARAM_SIZE
	.align		4
.L_15:
        /*0050*/ 	.byte	0x03, 0x19
        /*0052*/ 	.short	0x0018


	//----- nvinfo : EIATTR_PARAM_CBANK
	.align		4
        /*0054*/ 	.byte	0x04, 0x0a
        /*0056*/ 	.short	(.L_17 - .L_16)
	.align		4
.L_16:
        /*0058*/ 	.word	index@(.nv.constant0._Z7A_add_BPiS_S_)
        /*005c*/ 	.short	0x0380
        /*005e*/ 	.short	0x0018


	//----- nvinfo : EIATTR_SW_WAR
	.align		4
.L_17:
        /*0060*/ 	.byte	0x04, 0x36
        /*0062*/ 	.short	(.L_19 - .L_18)
.L_18:
        /*0064*/ 	.word	0x00000008
.L_19:


//--------------------- .nv.callgraph             --------------------------
	.section	.nv.callgraph,"",@"SHT_CUDA_CALLGRAPH"
	.align	4
	.sectionentsize	8
	.align		4
        /*0000*/ 	.word	0x00000000
	.align		4
        /*0004*/ 	.word	0xffffffff
	.align		4
        /*0008*/ 	.word	0x00000000
	.align		4
        /*000c*/ 	.word	0xfffffffe
	.align		4
        /*0010*/ 	.word	0x00000000
	.align		4
        /*0014*/ 	.word	0xfffffffd
	.align		4
        /*0018*/ 	.word	0x00000000
	.align		4
        /*001c*/ 	.word	0xfffffffc


//--------------------- .text._Z7A_add_BPiS_S_    --------------------------
	.section	.text._Z7A_add_BPiS_S_,"ax",@progbits
	.align	128
        .global         _Z7A_add_BPiS_S_
        .type           _Z7A_add_BPiS_S_,@function
        .size           _Z7A_add_BPiS_S_,(.L_x_1 - _Z7A_add_BPiS_S_)
        .other          _Z7A_add_BPiS_S_,@"STO_CUDA_ENTRY STV_DEFAULT"
_Z7A_add_BPiS_S_:
.text._Z7A_add_BPiS_S_:
[----:B------:R-:W-:Y:S01]  /*0000*/  LDC R1, c[0x0][0x37c] ;  /* 0x0000df00ff017b82 */ /* 0x000fe20000000800 */
[----:B------:R-:W0:Y:S07]  /*0010*/  S2R R9, SR_CTAID.X ;  /* 0x0000000000097919 */ /* 0x000e2e0000002500 */
[----:B------:R-:W1:Y:S01]  /*0020*/  LDC.64 R2, c[0x0][0x380] ;  /* 0x0000e000ff027b82 */ /* 0x000e620000000a00 */
[----:B------:R-:W2:Y:S01]  /*0030*/  LDCU.64 UR4, c[0x0][0x358] ;  /* 0x00006b00ff0477ac */ /* 0x000ea20008000a00 */
[----:B------:R-:W0:Y:S06]  /*0040*/  S2R R0, SR_TID.X ;  /* 0x0000000000007919 */ /* 0x000e2c0000002100 */
[----:B------:R-:W3:Y:S08]  /*0050*/  LDC.64 R4, c[0x0][0x388] ;  /* 0x0000e200ff047b82 */ /* 0x000ef00000000a00 */
[----:B------:R-:W4:Y:S01]  /*0060*/  LDC.64 R6, c[0x0][0x390] ;  /* 0x0000e400ff067b82 */ /* 0x000f220000000a00 */
[----:B0-----:R-:W-:-:S05]  /*0070*/  LEA R9, R9, R0, 0x2 ;  /* 0x0000000009097211 */ /* 0x001fca00078e10ff */
[----:B-1----:R-:W-:-:S04]  /*0080*/  IMAD.WIDE R2, R9, 0x4, R2 ;  /* 0x0000000409027825 */ /* 0x002fc800078e0202 */
[C---:B---3--:R-:W-:Y:S02]  /*0090*/  IMAD.WIDE R4, R9.reuse, 0x4, R4 ;  /* 0x0000000409047825 */ /* 0x048fe400078e0204 */
[----:B--2---:R-:W2:Y:S04]  /*00a0*/  LDG.E R2, desc[UR4][R2.64] ;  /* 0x0000000402027981 */ /* 0x004ea8000c1e1900 */
[----:B------:R-:W2:Y:S01]  /*00b0*/  LDG.E R5, desc[UR4][R4.64] ;  /* 0x0000000404057981 */ /* 0x000ea2000c1e1900 */
[----:B----4-:R-:W-:Y:S01]  /*00c0*/  IMAD.WIDE R6, R9, 0x4, R6 ;  /* 0x0000000409067825 */ /* 0x010fe200078e0206 */
[----:B--2---:R-:W-:-:S05]  /*00d0*/  IADD3 R9, PT, PT, R2, R5, RZ ;  /* 0x0000000502097210 */ /* 0x004fca0007ffe0ff */
[----:B------:R-:W-:Y:S01]  /*00e0*/  STG.E desc[UR4][R6.64], R9 ;  /* 0x0000000906007986 */ /* 0x000fe2000c101904 */
[----:B------:R-:W-:Y:S05]  /*00f0*/  EXIT ;  /* 0x000000000000794d */ /* 0x000fea0003800000 */
.L_x_0:
[----:B------:R-:W-:-:S00]  /*0100*/  BRA `(.L_x_0) ;  /* 0xfffffffc00fc7947 */ /* 0x000fc0000383ffff */
[----:B------:R-:W-:-:S00]  /*0110*/  NOP ;  /* 0x0000000000007918 */ /* 0x000fc00000000000 */
        /* <DEDUP_REMOVED lines=14> */
.L_x_1:


//--------------------- .nv.shared.reserved.0     --------------------------
	.section	.nv.shared.reserved.0,"aw",@nobits
	.weak		__nv_reservedSMEM_offset_0_alias
	.size		__nv_reservedSMEM_offset_0_alias, 0, 64
	.other		__nv_reservedSMEM_offset_0_alias,@"STO_CUDA_RESERVED_SHARED STV_DEFAULT"
__nv_reservedSMEM_offset_0_alias:
	.zero		0
	.zero		64


//--------------------- .nv.constant0._Z7A_add_BPiS_S_ --------------------------
	.section	.nv.constant0._Z7A_add_BPiS_S_,"a",@progbits
	.sectionflags	@""
	.align	4
.nv.constant0._Z7A_add_BPiS_S_:
	.zero		920


//--------------------- SYMBOLS --------------------------

	.type		.nv.reservedSmem.offset0,@object
	.size		.nv.reservedSmem.offset0,0x4
